//
// Generated by NVIDIA NVVM Compiler
//
// Compiler Build ID: CL-36424714
// Cuda compilation tools, release 13.0, V13.0.88
// Based on NVVM 20.0.0
//

.version 9.0
.target sm_100
.address_size 64

	// .globl	_Z10bfs_kernelPKiS0_PiiiS1_

.visible .entry _Z10bfs_kernelPKiS0_PiiiS1_(
	.param .u64 .ptr .align 1 _Z10bfs_kernelPKiS0_PiiiS1__param_0,
	.param .u64 .ptr .align 1 _Z10bfs_kernelPKiS0_PiiiS1__param_1,
	.param .u64 .ptr .align 1 _Z10bfs_kernelPKiS0_PiiiS1__param_2,
	.param .u32 _Z10bfs_kernelPKiS0_PiiiS1__param_3,
	.param .u32 _Z10bfs_kernelPKiS0_PiiiS1__param_4,
	.param .u64 .ptr .align 1 _Z10bfs_kernelPKiS0_PiiiS1__param_5
)
{
	.reg .pred 	%p<6>;
	.reg .b32 	%r<22>;
	.reg .b64 	%rd<17>;

	ld.param.u64 	%rd6, [_Z10bfs_kernelPKiS0_PiiiS1__param_0];
	ld.param.u64 	%rd7, [_Z10bfs_kernelPKiS0_PiiiS1__param_1];
	ld.param.u64 	%rd9, [_Z10bfs_kernelPKiS0_PiiiS1__param_2];
	ld.param.u32 	%r10, [_Z10bfs_kernelPKiS0_PiiiS1__param_3];
	ld.param.u32 	%r11, [_Z10bfs_kernelPKiS0_PiiiS1__param_4];
	ld.param.u64 	%rd8, [_Z10bfs_kernelPKiS0_PiiiS1__param_5];
	cvta.to.global.u64 	%rd1, %rd9;
	mov.u32 	%r12, %ctaid.x;
	mov.u32 	%r13, %ntid.x;
	mov.u32 	%r14, %tid.x;
	mad.lo.s32 	%r1, %r12, %r13, %r14;
	setp.ge.s32 	%p1, %r1, %r11;
	@%p1 bra 	$L__BB0_7;
	mul.wide.s32 	%rd10, %r1, 4;
	add.s64 	%rd11, %rd1, %rd10;
	ld.global.u32 	%r15, [%rd11];
	setp.ne.s32 	%p2, %r15, %r10;
	@%p2 bra 	$L__BB0_7;
	cvta.to.global.u64 	%rd12, %rd6;
	add.s64 	%rd2, %rd12, %rd10;
	ld.global.u32 	%r20, [%rd2];
	ld.global.u32 	%r21, [%rd2+4];
	setp.ge.s32 	%p3, %r20, %r21;
	@%p3 bra 	$L__BB0_7;
	add.s32 	%r4, %r10, 1;
	cvta.to.global.u64 	%rd3, %rd7;
	cvta.to.global.u64 	%rd4, %rd8;
$L__BB0_4:
	mul.wide.s32 	%rd14, %r20, 4;
	add.s64 	%rd15, %rd3, %rd14;
	ld.global.u32 	%r16, [%rd15];
	mul.wide.s32 	%rd16, %r16, 4;
	add.s64 	%rd5, %rd1, %rd16;
	ld.global.u32 	%r17, [%rd5];
	setp.ne.s32 	%p4, %r17, -1;
	@%p4 bra 	$L__BB0_6;
	st.global.u32 	[%rd5], %r4;
	mov.b32 	%r18, 1;
	st.global.u32 	[%rd4], %r18;
	ld.global.u32 	%r21, [%rd2+4];
$L__BB0_6:
	add.s32 	%r20, %r20, 1;
	setp.lt.s32 	%p5, %r20, %r21;
	@%p5 bra 	$L__BB0_4;
$L__BB0_7:
	ret;

}


// ===== COMPILED SASS (sm_100) =====

	.target	sm_100

	.elftype	@"ET_EXEC"


//--------------------- .note.nv.tkinfo           --------------------------
	.section	.note.nv.tkinfo,"",@"SHT_NOTE"
	.sectionflags	@"SHF_NOTE_NV_TKINFO"
	.tkinfo
        /*0018*/ 	.word	0x00000002
        /*0030*/ 	.string	""
        /*0030*/ 	.string	"ptxas"
        /*0030*/ 	.string	"Cuda compilation tools, release 13.0, V13.0.88"
        /*0030*/ 	.string	"Build cuda_13.0.r13.0/compiler.36424714_0"
        /*0030*/ 	.string	"-arch sm_100 -m 64 "



//--------------------- .note.nv.cuinfo           --------------------------
	.section	.note.nv.cuinfo,"",@"SHT_NOTE"
	.sectionflags	@"SHF_NOTE_NV_CUINFO"
        /*0018*/ 	.short	0x0002
        /*001a*/ 	.short	0x0064
        /*001c*/ 	.short	0x0082
	.zero		2


//--------------------- .nv.info                  --------------------------
	.section	.nv.info,"",@"SHT_CUDA_INFO"
	.align	4


	//----- nvinfo : EIATTR_REGCOUNT
	.align		4
        /*0000*/ 	.byte	0x04, 0x2f
        /*0002*/ 	.short	(.L_1 - .L_0)
	.align		4
.L_0:
        /*0004*/ 	.word	index@(_Z10bfs_kernelPKiS0_PiiiS1_)
        /*0008*/ 	.word	0x00000014


	//----- nvinfo : EIATTR_FRAME_SIZE
	.align		4
.L_1:
        /*000c*/ 	.byte	0x04, 0x11
        /*000e*/ 	.short	(.L_3 - .L_2)
	.align		4
.L_2:
        /*0010*/ 	.word	index@(_Z10bfs_kernelPKiS0_PiiiS1_)
        /*0014*/ 	.word	0x00000000


	//----- nvinfo : EIATTR_MIN_STACK_SIZE
	.align		4
.L_3:
        /*0018*/ 	.byte	0x04, 0x12
        /*001a*/ 	.short	(.L_5 - .L_4)
	.align		4
.L_4:
        /*001c*/ 	.word	index@(_Z10bfs_kernelPKiS0_PiiiS1_)
        /*0020*/ 	.word	0x00000000
.L_5:


//--------------------- .nv.compat                --------------------------
	.section	.nv.compat,"",@"SHT_CUDA_COMPAT_INFO"
	.align	4
        /*0000*/ 	.byte	0x02, 0x09, 0x00, 0x00, 0x02, 0x02, 0x01, 0x00, 0x02, 0x05, 0x05, 0x00, 0x03, 0x07, 0x01, 0x01
        /*0010*/ 	.byte	0x02, 0x03, 0x00, 0x00, 0x02, 0x06, 0x01, 0x00, 0x04, 0x0b, 0x08, 0x00, 0x09, 0x00, 0x00, 0x00
        /*0020*/ 	.byte	0x00, 0x00, 0x00, 0x00


//--------------------- .nv.info._Z10bfs_kernelPKiS0_PiiiS1_ --------------------------
	.section	.nv.info._Z10bfs_kernelPKiS0_PiiiS1_,"",@"SHT_CUDA_INFO"
	.sectionflags	@""
	.align	4


	//----- nvinfo : EIATTR_CUDA_API_VERSION
	.align		4
        /*0000*/ 	.byte	0x04, 0x37
        /*0002*/ 	.short	(.L_7 - .L_6)
.L_6:
        /*0004*/ 	.word	0x00000082


	//----- nvinfo : EIATTR_KPARAM_INFO
	.align		4
.L_7:
        /*0008*/ 	.byte	0x04, 0x17
        /*000a*/ 	.short	(.L_9 - .L_8)
.L_8:
        /*000c*/ 	.word	0x00000000
        /*0010*/ 	.short	0x0005
        /*0012*/ 	.short	0x0020
        /*0014*/ 	.byte	0x00, 0xf5, 0x21, 0x00


	//----- nvinfo : EIATTR_KPARAM_INFO
	.align		4
.L_9:
        /*0018*/ 	.byte	0x04, 0x17
        /*001a*/ 	.short	(.L_11 - .L_10)
.L_10:
        /*001c*/ 	.word	0x00000000
        /*0020*/ 	.short	0x0004
        /*0022*/ 	.short	0x001c
        /*0024*/ 	.byte	0x00, 0xf0, 0x11, 0x00


	//----- nvinfo : EIATTR_KPARAM_INFO
	.align		4
.L_11:
        /*0028*/ 	.byte	0x04, 0x17
        /*002a*/ 	.short	(.L_13 - .L_12)
.L_12:
        /*002c*/ 	.word	0x00000000
        /*0030*/ 	.short	0x0003
        /*0032*/ 	.short	0x0018
        /*0034*/ 	.byte	0x00, 0xf0, 0x11, 0x00


	//----- nvinfo : EIATTR_KPARAM_INFO
	.align		4
.L_13:
        /*0038*/ 	.byte	0x04, 0x17
        /*003a*/ 	.short	(.L_15 - .L_14)
.L_14:
        /*003c*/ 	.word	0x00000000
        /*0040*/ 	.short	0x0002
        /*0042*/ 	.short	0x0010
        /*0044*/ 	.byte	0x00, 0xf5, 0x21, 0x00


	//----- nvinfo : EIATTR_KPARAM_INFO
	.align		4
.L_15:
        /*0048*/ 	.byte	0x04, 0x17
        /*004a*/ 	.short	(.L_17 - .L_16)
.L_16:
        /*004c*/ 	.word	0x00000000
        /*0050*/ 	.short	0x0001
        /*0052*/ 	.short	0x0008
        /*0054*/ 	.byte	0x00, 0xf5, 0x21, 0x00


	//----- nvinfo : EIATTR_KPARAM_INFO
	.align		4
.L_17:
        /*0058*/ 	.byte	0x04, 0x17
        /*005a*/ 	.short	(.L_19 - .L_18)
.L_18:
        /*005c*/ 	.word	0x00000000
        /*0060*/ 	.short	0x0000
        /*0062*/ 	.short	0x0000
        /*0064*/ 	.byte	0x00, 0xf5, 0x21, 0x00


	//----- nvinfo : EIATTR_SPARSE_MMA_MASK
	.align		4
.L_19:
        /*0068*/ 	.byte	0x03, 0x50
        /*006a*/ 	.short	0x0000


	//----- nvinfo : EIATTR_MAXREG_COUNT
	.align		4
        /*006c*/ 	.byte	0x03, 0x1b
        /*006e*/ 	.short	0x00ff


	//----- nvinfo : EIATTR_MERCURY_ISA_VERSION
	.align		4
        /*0070*/ 	.byte	0x03, 0x5f
        /*0072*/ 	.short	0x0101


	//----- nvinfo : EIATTR_VRC_CTA_INIT_COUNT
	.align		4
        /*0074*/ 	.byte	0x02, 0x4a
	.zero		1
	.zero		1


	//----- nvinfo : EIATTR_EXIT_INSTR_OFFSETS
	.align		4
        /*0078*/ 	.byte	0x04, 0x1c
        /*007a*/ 	.short	(.L_21 - .L_20)


	//   ....[0]....
.L_20:
        /*007c*/ 	.word	0x00000070


	//   ....[1]....
        /*0080*/ 	.word	0x000000e0


	//   ....[2]....
        /*0084*/ 	.word	0x00000140


	//   ....[3]....
        /*0088*/ 	.word	0x00000290


	//----- nvinfo : EIATTR_CRS_STACK_SIZE
	.align		4
.L_21:
        /*008c*/ 	.byte	0x04, 0x1e
        /*008e*/ 	.short	(.L_23 - .L_22)
.L_22:
        /*0090*/ 	.word	0x00000000


	//----- nvinfo : EIATTR_CBANK_PARAM_SIZE
	.align		4
.L_23:
        /*0094*/ 	.byte	0x03, 0x19
        /*0096*/ 	.short	0x0028


	//----- nvinfo : EIATTR_PARAM_CBANK
	.align		4
        /*0098*/ 	.byte	0x04, 0x0a
        /*009a*/ 	.short	(.L_25 - .L_24)
	.align		4
.L_24:
        /*009c*/ 	.word	index@(.nv.constant0._Z10bfs_kernelPKiS0_PiiiS1_)
        /*00a0*/ 	.short	0x0380
        /*00a2*/ 	.short	0x0028


	//----- nvinfo : EIATTR_SW_WAR
	.align		4
.L_25:
        /*00a4*/ 	.byte	0x04, 0x36
        /*00a6*/ 	.short	(.L_27 - .L_26)
.L_26:
        /*00a8*/ 	.word	0x00000008
.L_27:


//--------------------- .nv.callgraph             --------------------------
	.section	.nv.callgraph,"",@"SHT_CUDA_CALLGRAPH"
	.align	4
	.sectionentsize	8
	.align		4
        /*0000*/ 	.word	0x00000000
	.align		4
        /*0004*/ 	.word	0xffffffff
	.align		4
        /*0008*/ 	.word	0x00000000
	.align		4
        /*000c*/ 	.word	0xfffffffe
	.align		4
        /*0010*/ 	.word	0x00000000
	.align		4
        /*0014*/ 	.word	0xfffffffd
	.align		4
        /*0018*/ 	.word	0x00000000
	.align		4
        /*001c*/ 	.word	0xfffffffc


//--------------------- .text._Z10bfs_kernelPKiS0_PiiiS1_ --------------------------
	.section	.text._Z10bfs_kernelPKiS0_PiiiS1_,"ax",@progbits
	.align	128
        .global         _Z10bfs_kernelPKiS0_PiiiS1_
        .type           _Z10bfs_kernelPKiS0_PiiiS1_,@function
        .size           _Z10bfs_kernelPKiS0_PiiiS1_,(.L_x_4 - _Z10bfs_kernelPKiS0_PiiiS1_)
        .other          _Z10bfs_kernelPKiS0_PiiiS1_,@"STO_CUDA_ENTRY STV_DEFAULT"
_Z10bfs_kernelPKiS0_PiiiS1_:
.text._Z10bfs_kernelPKiS0_PiiiS1_:
[----:B------:R-:W-:Y:S01]  /*0000*/  LDC R1, c[0x0][0x37c] ;  /* 0x0000df00ff017b82 */ /* 0x000fe20000000800 */
[----:B------:R-:W0:Y:S07]  /*0010*/  S2R R0, SR_TID.X ;  /* 0x0000000000007919 */ /* 0x000e2e0000002100 */
[----:B------:R-:W0:Y:S01]  /*0020*/  S2UR UR4, SR_CTAID.X ;  /* 0x00000000000479c3 */ /* 0x000e220000002500 */
[----:B------:R-:W1:Y:S07]  /*0030*/  LDCU UR5, c[0x0][0x39c] ;  /* 0x00007380ff0577ac */ /* 0x000e6e0008000800 */
[----:B------:R-:W0:Y:S02]  /*0040*/  LDC R5, c[0x0][0x360] ;  /* 0x0000d800ff057b82 */ /* 0x000e240000000800 */
[----:B0-----:R-:W-:-:S05]  /*0050*/  IMAD R5, R5, UR4, R0 ;  /* 0x0000000405057c24 */ /* 0x001fca000f8e0200 */
[----:B-1----:R-:W-:-:S13]  /*0060*/  ISETP.GE.AND P0, PT, R5, UR5, PT ;  /* 0x0000000505007c0c */ /* 0x002fda000bf06270 */
[----:B------:R-:W-:Y:S05]  /*0070*/  @P0 EXIT ;  /* 0x000000000000094d */ /* 0x000fea0003800000 */
[----:B------:R-:W0:Y:S01]  /*0080*/  LDC.64 R2, c[0x0][0x390] ;  /* 0x0000e400ff027b82 */ /* 0x000e220000000a00 */
[----:B------:R-:W1:Y:S07]  /*0090*/  LDCU.64 UR4, c[0x0][0x358] ;  /* 0x00006b00ff0477ac */ /* 0x000e6e0008000a00 */
[----:B------:R-:W2:Y:S01]  /*00a0*/  LDC R15, c[0x0][0x398] ;  /* 0x0000e600ff0f7b82 */ /* 0x000ea20000000800 */
[----:B0-----:R-:W-:-:S06]  /*00b0*/  IMAD.WIDE R2, R5, 0x4, R2 ;  /* 0x0000000405027825 */ /* 0x001fcc00078e0202 */
[----:B-1----:R-:W2:Y:S02]  /*00c0*/  LDG.E R2, desc[UR4][R2.64] ;  /* 0x0000000402027981 */ /* 0x002ea4000c1e1900 */
[----:B--2---:R-:W-:-:S13]  /*00d0*/  ISETP.NE.AND P0, PT, R2, R15, PT ;  /* 0x0000000f0200720c */ /* 0x004fda0003f05270 */
[----:B------:R-:W-:Y:S05]  /*00e0*/  @P0 EXIT ;  /* 0x000000000000094d */ /* 0x000fea0003800000 */
[----:B------:R-:W0:Y:S02]  /*00f0*/  LDC.64 R2, c[0x0][0x380] ;  /* 0x0000e000ff027b82 */ /* 0x000e240000000a00 */
[----:B0-----:R-:W-:-:S05]  /*0100*/  IMAD.WIDE R2, R5, 0x4, R2 ;  /* 0x0000000405027825 */ /* 0x001fca00078e0202 */
[----:B------:R-:W2:Y:S04]  /*0110*/  LDG.E R0, desc[UR4][R2.64] ;  /* 0x0000000402007981 */ /* 0x000ea8000c1e1900 */
[----:B------:R-:W2:Y:S02]  /*0120*/  LDG.E R9, desc[UR4][R2.64+0x4] ;  /* 0x0000040402097981 */ /* 0x000ea4000c1e1900 */
[----:B--2---:R-:W-:-:S13]  /*0130*/  ISETP.GE.AND P0, PT, R0, R9, PT ;  /* 0x000000090000720c */ /* 0x004fda0003f06270 */
[----:B------:R-:W-:Y:S05]  /*0140*/  @P0 EXIT ;  /* 0x000000000000094d */ /* 0x000fea0003800000 */
[----:B------:R-:W0:Y:S01]  /*0150*/  LDC.64 R4, c[0x0][0x390] ;  /* 0x0000e400ff047b82 */ /* 0x000e220000000a00 */
[----:B------:R-:W-:Y:S02]  /*0160*/  IMAD.MOV.U32 R13, RZ, RZ, R9 ;  /* 0x000000ffff0d7224 */ /* 0x000fe400078e0009 */
[----:B------:R-:W-:-:S05]  /*0170*/  VIADD R15, R15, 0x1 ;  /* 0x000000010f0f7836 */ /* 0x000fca0000000000 */
[----:B------:R-:W1:Y:S02]  /*0180*/  LDC.64 R6, c[0x0][0x388] ;  /* 0x0000e200ff067b82 */ /* 0x000e640000000a00 */
.L_x_2:
[----:B-1----:R-:W-:-:S06]  /*0190*/  IMAD.WIDE R8, R0, 0x4, R6 ;  /* 0x0000000400087825 */ /* 0x002fcc00078e0206 */
[----:B------:R-:W0:Y:S02]  /*01a0*/  LDG.E R9, desc[UR4][R8.64] ;  /* 0x0000000408097981 */ /* 0x000e24000c1e1900 */
[----:B0-----:R-:W-:-:S05]  /*01b0*/  IMAD.WIDE R10, R9, 0x4, R4 ;  /* 0x00000004090a7825 */ /* 0x001fca00078e0204 */
[----:B------:R-:W2:Y:S01]  /*01c0*/  LDG.E R12, desc[UR4][R10.64] ;  /* 0x000000040a0c7981 */ /* 0x000ea2000c1e1900 */
[----:B------:R-:W-:Y:S01]  /*01d0*/  BSSY.RECONVERGENT B0, `(.L_x_0) ;  /* 0x0000009000007945 */ /* 0x000fe20003800200 */
[----:B------:R-:W-:Y:S02]  /*01e0*/  IADD3 R0, PT, PT, R0, 0x1, RZ ;  /* 0x0000000100007810 */ /* 0x000fe40007ffe0ff */
[----:B--2---:R-:W-:-:S13]  /*01f0*/  ISETP.NE.AND P0, PT, R12, -0x1, PT ;  /* 0xffffffff0c00780c */ /* 0x004fda0003f05270 */
[----:B------:R-:W-:Y:S05]  /*0200*/  @P0 BRA `(.L_x_1) ;  /* 0x0000000000140947 */ /* 0x000fea0003800000 */
[----:B------:R-:W0:Y:S01]  /*0210*/  LDC.64 R8, c[0x0][0x3a0] ;  /* 0x0000e800ff087b82 */ /* 0x000e220000000a00 */
[----:B------:R-:W-:Y:S01]  /*0220*/  HFMA2 R17, -RZ, RZ, 0, 5.9604644775390625e-08 ;  /* 0x00000001ff117431 */ /* 0x000fe200000001ff */
[----:B------:R1:W-:Y:S04]  /*0230*/  STG.E desc[UR4][R10.64], R15 ;  /* 0x0000000f0a007986 */ /* 0x0003e8000c101904 */
[----:B0-----:R1:W-:Y:S04]  /*0240*/  STG.E desc[UR4][R8.64], R17 ;  /* 0x0000001108007986 */ /* 0x0013e8000c101904 */
[----:B------:R1:W5:Y:S02]  /*0250*/  LDG.E R13, desc[UR4][R2.64+0x4] ;  /* 0x00000404020d7981 */ /* 0x000364000c1e1900 */
.L_x_1:
[----:B------:R-:W-:Y:S05]  /*0260*/  BSYNC.RECONVERGENT B0 ;  /* 0x0000000000007941 */ /* 0x000fea0003800200 */
.L_x_0:
[----:B-----5:R-:W-:-:S13]  /*0270*/  ISETP.GE.AND P0, PT, R0, R13, PT ;  /* 0x0000000d0000720c */ /* 0x020fda0003f06270 */
[----:B------:R-:W-:Y:S05]  /*0280*/  @!P0 BRA `(.L_x_2) ;  /* 0xfffffffc00c08947 */ /* 0x000fea000383ffff */
[----:B------:R-:W-:Y:S05]  /*0290*/  EXIT ;  /* 0x000000000000794d */ /* 0x000fea0003800000 */
.L_x_3:
[----:B------:R-:W-:-:S00]  /*02a0*/  BRA `(.L_x_3) ;  /* 0xfffffffc00fc7947 */ /* 0x000fc0000383ffff */
[----:B------:R-:W-:-:S00]  /*02b0*/  NOP ;  /* 0x0000000000007918 */ /* 0x000fc00000000000 */
        /* <DEDUP_REMOVED lines=12> */
.L_x_4:


//--------------------- .nv.shared.reserved.0     --------------------------
	.section	.nv.shared.reserved.0,"aw",@nobits
	.weak		__nv_reservedSMEM_offset_0_alias
	.size		__nv_reservedSMEM_offset_0_alias, 0, 64
	.other		__nv_reservedSMEM_offset_0_alias,@"STO_CUDA_RESERVED_SHARED STV_DEFAULT"
__nv_reservedSMEM_offset_0_alias:
	.zero		0
	.zero		64


//--------------------- .nv.constant0._Z10bfs_kernelPKiS0_PiiiS1_ --------------------------
	.section	.nv.constant0._Z10bfs_kernelPKiS0_PiiiS1_,"a",@progbits
	.sectionflags	@""
	.align	4
.nv.constant0._Z10bfs_kernelPKiS0_PiiiS1_:
	.zero		936


//--------------------- SYMBOLS --------------------------

	.type		.nv.reservedSmem.offset0,@object
	.size		.nv.reservedSmem.offset0,0x4
